//
// Generated by NVIDIA NVVM Compiler
//
// Compiler Build ID: CL-36424714
// Cuda compilation tools, release 13.0, V13.0.88
// Based on NVVM 20.0.0
//

.version 9.0
.target sm_100
.address_size 64

	// .globl	_Z8multiplyPbS_Pi

.visible .entry _Z8multiplyPbS_Pi(
	.param .u64 .ptr .align 1 _Z8multiplyPbS_Pi_param_0,
	.param .u64 .ptr .align 1 _Z8multiplyPbS_Pi_param_1,
	.param .u64 .ptr .align 1 _Z8multiplyPbS_Pi_param_2
)
{
	.reg .pred 	%p<2>;
	.reg .b16 	%rs<17>;
	.reg .b32 	%r<28>;
	.reg .b64 	%rd<21>;

	ld.param.u64 	%rd8, [_Z8multiplyPbS_Pi_param_0];
	ld.param.u64 	%rd9, [_Z8multiplyPbS_Pi_param_1];
	ld.param.u64 	%rd10, [_Z8multiplyPbS_Pi_param_2];
	cvta.to.global.u64 	%rd11, %rd10;
	cvta.to.global.u64 	%rd12, %rd9;
	cvta.to.global.u64 	%rd13, %rd8;
	mov.u32 	%r7, %ctaid.x;
	mov.u32 	%r8, %tid.x;
	shl.b32 	%r9, %r7, 7;
	add.s32 	%r10, %r9, %r8;
	mul.wide.u32 	%rd14, %r10, 4;
	add.s64 	%rd1, %rd11, %rd14;
	ld.global.u32 	%r26, [%rd1];
	mul.wide.u32 	%rd15, %r7, 128;
	add.s64 	%rd16, %rd15, %rd13;
	add.s64 	%rd20, %rd16, 3;
	cvt.u64.u32 	%rd17, %r8;
	add.s64 	%rd18, %rd17, %rd12;
	add.s64 	%rd19, %rd18, 512;
	mov.b32 	%r27, 0;
$L__BB0_1:
	ld.global.s8 	%rs1, [%rd20+-3];
	ld.global.s8 	%rs2, [%rd19+-512];
	mul.wide.s16 	%r11, %rs2, %rs1;
	add.s32 	%r12, %r11, %r26;
	st.global.u32 	[%rd1], %r12;
	ld.global.s8 	%rs3, [%rd20+-2];
	ld.global.s8 	%rs4, [%rd19+-384];
	mul.wide.s16 	%r13, %rs4, %rs3;
	add.s32 	%r14, %r13, %r12;
	st.global.u32 	[%rd1], %r14;
	ld.global.s8 	%rs5, [%rd20+-1];
	ld.global.s8 	%rs6, [%rd19+-256];
	mul.wide.s16 	%r15, %rs6, %rs5;
	add.s32 	%r16, %r15, %r14;
	st.global.u32 	[%rd1], %r16;
	ld.global.s8 	%rs7, [%rd20];
	ld.global.s8 	%rs8, [%rd19+-128];
	mul.wide.s16 	%r17, %rs8, %rs7;
	add.s32 	%r18, %r17, %r16;
	st.global.u32 	[%rd1], %r18;
	ld.global.s8 	%rs9, [%rd20+1];
	ld.global.s8 	%rs10, [%rd19];
	mul.wide.s16 	%r19, %rs10, %rs9;
	add.s32 	%r20, %r19, %r18;
	st.global.u32 	[%rd1], %r20;
	ld.global.s8 	%rs11, [%rd20+2];
	ld.global.s8 	%rs12, [%rd19+128];
	mul.wide.s16 	%r21, %rs12, %rs11;
	add.s32 	%r22, %r21, %r20;
	st.global.u32 	[%rd1], %r22;
	ld.global.s8 	%rs13, [%rd20+3];
	ld.global.s8 	%rs14, [%rd19+256];
	mul.wide.s16 	%r23, %rs14, %rs13;
	add.s32 	%r24, %r23, %r22;
	st.global.u32 	[%rd1], %r24;
	ld.global.s8 	%rs15, [%rd20+4];
	ld.global.s8 	%rs16, [%rd19+384];
	mul.wide.s16 	%r25, %rs16, %rs15;
	add.s32 	%r26, %r25, %r24;
	st.global.u32 	[%rd1], %r26;
	add.s32 	%r27, %r27, 8;
	add.s64 	%rd20, %rd20, 8;
	add.s64 	%rd19, %rd19, 1024;
	setp.ne.s32 	%p1, %r27, 128;
	@%p1 bra 	$L__BB0_1;
	ret;

}


// ===== COMPILED SASS (sm_100) =====

	.target	sm_100

	.elftype	@"ET_EXEC"


//--------------------- .note.nv.tkinfo           --------------------------
	.section	.note.nv.tkinfo,"",@"SHT_NOTE"
	.sectionflags	@"SHF_NOTE_NV_TKINFO"
	.tkinfo
        /*0018*/ 	.word	0x00000002
        /*0030*/ 	.string	""
        /*0030*/ 	.string	"ptxas"
        /*0030*/ 	.string	"Cuda compilation tools, release 13.0, V13.0.88"
        /*0030*/ 	.string	"Build cuda_13.0.r13.0/compiler.36424714_0"
        /*0030*/ 	.string	"-arch sm_100 -m 64 "



//--------------------- .note.nv.cuinfo           --------------------------
	.section	.note.nv.cuinfo,"",@"SHT_NOTE"
	.sectionflags	@"SHF_NOTE_NV_CUINFO"
        /*0018*/ 	.short	0x0002
        /*001a*/ 	.short	0x0064
        /*001c*/ 	.short	0x0082
	.zero		2


//--------------------- .nv.info                  --------------------------
	.section	.nv.info,"",@"SHT_CUDA_INFO"
	.align	4


	//----- nvinfo : EIATTR_REGCOUNT
	.align		4
        /*0000*/ 	.byte	0x04, 0x2f
        /*0002*/ 	.short	(.L_1 - .L_0)
	.align		4
.L_0:
        /*0004*/ 	.word	index@(_Z8multiplyPbS_Pi)
        /*0008*/ 	.word	0x00000012


	//----- nvinfo : EIATTR_FRAME_SIZE
	.align		4
.L_1:
        /*000c*/ 	.byte	0x04, 0x11
        /*000e*/ 	.short	(.L_3 - .L_2)
	.align		4
.L_2:
        /*0010*/ 	.word	index@(_Z8multiplyPbS_Pi)
        /*0014*/ 	.word	0x00000000


	//----- nvinfo : EIATTR_MIN_STACK_SIZE
	.align		4
.L_3:
        /*0018*/ 	.byte	0x04, 0x12
        /*001a*/ 	.short	(.L_5 - .L_4)
	.align		4
.L_4:
        /*001c*/ 	.word	index@(_Z8multiplyPbS_Pi)
        /*0020*/ 	.word	0x00000000
.L_5:


//--------------------- .nv.compat                --------------------------
	.section	.nv.compat,"",@"SHT_CUDA_COMPAT_INFO"
	.align	4
        /*0000*/ 	.byte	0x02, 0x09, 0x00, 0x00, 0x02, 0x02, 0x01, 0x00, 0x02, 0x05, 0x05, 0x00, 0x03, 0x07, 0x01, 0x01
        /*0010*/ 	.byte	0x02, 0x03, 0x00, 0x00, 0x02, 0x06, 0x01, 0x00, 0x04, 0x0b, 0x08, 0x00, 0x09, 0x00, 0x00, 0x00
        /*0020*/ 	.byte	0x00, 0x00, 0x00, 0x00


//--------------------- .nv.info._Z8multiplyPbS_Pi --------------------------
	.section	.nv.info._Z8multiplyPbS_Pi,"",@"SHT_CUDA_INFO"
	.sectionflags	@""
	.align	4


	//----- nvinfo : EIATTR_CUDA_API_VERSION
	.align		4
        /*0000*/ 	.byte	0x04, 0x37
        /*0002*/ 	.short	(.L_7 - .L_6)
.L_6:
        /*0004*/ 	.word	0x00000082


	//----- nvinfo : EIATTR_KPARAM_INFO
	.align		4
.L_7:
        /*0008*/ 	.byte	0x04, 0x17
        /*000a*/ 	.short	(.L_9 - .L_8)
.L_8:
        /*000c*/ 	.word	0x00000000
        /*0010*/ 	.short	0x0002
        /*0012*/ 	.short	0x0010
        /*0014*/ 	.byte	0x00, 0xf5, 0x21, 0x00


	//----- nvinfo : EIATTR_KPARAM_INFO
	.align		4
.L_9:
        /*0018*/ 	.byte	0x04, 0x17
        /*001a*/ 	.short	(.L_11 - .L_10)
.L_10:
        /*001c*/ 	.word	0x00000000
        /*0020*/ 	.short	0x0001
        /*0022*/ 	.short	0x0008
        /*0024*/ 	.byte	0x00, 0xf5, 0x21, 0x00


	//----- nvinfo : EIATTR_KPARAM_INFO
	.align		4
.L_11:
        /*0028*/ 	.byte	0x04, 0x17
        /*002a*/ 	.short	(.L_13 - .L_12)
.L_12:
        /*002c*/ 	.word	0x00000000
        /*0030*/ 	.short	0x0000
        /*0032*/ 	.short	0x0000
        /*0034*/ 	.byte	0x00, 0xf5, 0x21, 0x00


	//----- nvinfo : EIATTR_SPARSE_MMA_MASK
	.align		4
.L_13:
        /*0038*/ 	.byte	0x03, 0x50
        /*003a*/ 	.short	0x0000


	//----- nvinfo : EIATTR_MAXREG_COUNT
	.align		4
        /*003c*/ 	.byte	0x03, 0x1b
        /*003e*/ 	.short	0x00ff


	//----- nvinfo : EIATTR_MERCURY_ISA_VERSION
	.align		4
        /*0040*/ 	.byte	0x03, 0x5f
        /*0042*/ 	.short	0x0101


	//----- nvinfo : EIATTR_VRC_CTA_INIT_COUNT
	.align		4
        /*0044*/ 	.byte	0x02, 0x4a
	.zero		1
	.zero		1


	//----- nvinfo : EIATTR_EXIT_INSTR_OFFSETS
	.align		4
        /*0048*/ 	.byte	0x04, 0x1c
        /*004a*/ 	.short	(.L_15 - .L_14)


	//   ....[0]....
.L_14:
        /*004c*/ 	.word	0x000003a0


	//----- nvinfo : EIATTR_CBANK_PARAM_SIZE
	.align		4
.L_15:
        /*0050*/ 	.byte	0x03, 0x19
        /*0052*/ 	.short	0x0018


	//----- nvinfo : EIATTR_PARAM_CBANK
	.align		4
        /*0054*/ 	.byte	0x04, 0x0a
        /*0056*/ 	.short	(.L_17 - .L_16)
	.align		4
.L_16:
        /*0058*/ 	.word	index@(.nv.constant0._Z8multiplyPbS_Pi)
        /*005c*/ 	.short	0x0380
        /*005e*/ 	.short	0x0018


	//----- nvinfo : EIATTR_SW_WAR
	.align		4
.L_17:
        /*0060*/ 	.byte	0x04, 0x36
        /*0062*/ 	.short	(.L_19 - .L_18)
.L_18:
        /*0064*/ 	.word	0x00000008
.L_19:


//--------------------- .nv.callgraph             --------------------------
	.section	.nv.callgraph,"",@"SHT_CUDA_CALLGRAPH"
	.align	4
	.sectionentsize	8
	.align		4
        /*0000*/ 	.word	0x00000000
	.align		4
        /*0004*/ 	.word	0xffffffff
	.align		4
        /*0008*/ 	.word	0x00000000
	.align		4
        /*000c*/ 	.word	0xfffffffe
	.align		4
        /*0010*/ 	.word	0x00000000
	.align		4
        /*0014*/ 	.word	0xfffffffd
	.align		4
        /*0018*/ 	.word	0x00000000
	.align		4
        /*001c*/ 	.word	0xfffffffc


//--------------------- .text._Z8multiplyPbS_Pi   --------------------------
	.section	.text._Z8multiplyPbS_Pi,"ax",@progbits
	.align	128
        .global         _Z8multiplyPbS_Pi
        .type           _Z8multiplyPbS_Pi,@function
        .size           _Z8multiplyPbS_Pi,(.L_x_2 - _Z8multiplyPbS_Pi)
        .other          _Z8multiplyPbS_Pi,@"STO_CUDA_ENTRY STV_DEFAULT"
_Z8multiplyPbS_Pi:
.text._Z8multiplyPbS_Pi:
[----:B------:R-:W-:Y:S01]  /*0000*/  LDC R1, c[0x0][0x37c] ;  /* 0x0000df00ff017b82 */ /* 0x000fe20000000800 */
[----:B------:R-:W0:Y:S07]  /*0010*/  S2R R0, SR_TID.X ;  /* 0x0000000000007919 */ /* 0x000e2e0000002100 */
[----:B------:R-:W1:Y:S01]  /*0020*/  LDC.64 R2, c[0x0][0x390] ;  /* 0x0000e400ff027b82 */ /* 0x000e620000000a00 */
[----:B------:R-:W2:Y:S01]  /*0030*/  LDCU.64 UR6, c[0x0][0x358] ;  /* 0x00006b00ff0677ac */ /* 0x000ea20008000a00 */
[----:B------:R-:W0:Y:S01]  /*0040*/  S2R R7, SR_CTAID.X ;  /* 0x0000000000077919 */ /* 0x000e220000002500 */
[----:B------:R-:W3:Y:S01]  /*0050*/  LDCU.64 UR4, c[0x0][0x388] ;  /* 0x00007100ff0477ac */ /* 0x000ee20008000a00 */
[----:B0-----:R-:W-:-:S05]  /*0060*/  LEA R5, R7, R0, 0x7 ;  /* 0x0000000007057211 */ /* 0x001fca00078e38ff */
[----:B-1----:R-:W-:Y:S02]  /*0070*/  IMAD.WIDE.U32 R2, R5, 0x4, R2 ;  /* 0x0000000405027825 */ /* 0x002fe400078e0002 */
[----:B------:R-:W0:Y:S03]  /*0080*/  LDC.64 R4, c[0x0][0x380] ;  /* 0x0000e000ff047b82 */ /* 0x000e260000000a00 */
[----:B--2---:R1:W5:Y:S01]  /*0090*/  LDG.E R9, desc[UR6][R2.64] ;  /* 0x0000000602097981 */ /* 0x004362000c1e1900 */
[----:B---3--:R-:W-:Y:S01]  /*00a0*/  IADD3 R0, P1, PT, R0, UR4, RZ ;  /* 0x0000000400007c10 */ /* 0x008fe2000ff3e0ff */
[----:B------:R-:W-:-:S03]  /*00b0*/  UMOV UR4, URZ ;  /* 0x000000ff00047c82 */ /* 0x000fc60008000000 */
[----:B------:R-:W-:Y:S01]  /*00c0*/  IADD3 R0, P2, PT, R0, 0x200, RZ ;  /* 0x0000020000007810 */ /* 0x000fe20007f5e0ff */
[----:B0-----:R-:W-:-:S03]  /*00d0*/  IMAD.WIDE.U32 R4, R7, 0x80, R4 ;  /* 0x0000008007047825 */ /* 0x001fc600078e0004 */
[----:B------:R-:W-:-:S04]  /*00e0*/  IADD3 R8, P0, PT, R4, 0x3, RZ ;  /* 0x0000000304087810 */ /* 0x000fc80007f1e0ff */
[----:B------:R-:W-:Y:S02]  /*00f0*/  IADD3.X R7, PT, PT, RZ, R5, RZ, P0, !PT ;  /* 0x00000005ff077210 */ /* 0x000fe400007fe4ff */
[----:B-1----:R-:W-:-:S07]  /*0100*/  IADD3.X R5, PT, PT, RZ, UR5, RZ, P2, P1 ;  /* 0x00000005ff057c10 */ /* 0x002fce00097e24ff */
.L_x_0:
[----:B------:R-:W-:Y:S02]  /*0110*/  MOV R6, R8 ;  /* 0x0000000800067202 */ /* 0x000fe40000000f00 */
[----:B------:R-:W-:-:S03]  /*0120*/  MOV R4, R0 ;  /* 0x0000000000047202 */ /* 0x000fc60000000f00 */
[----:B------:R-:W2:Y:S04]  /*0130*/  LDG.E.S8 R0, desc[UR6][R6.64+-0x3] ;  /* 0xfffffd0606007981 */ /* 0x000ea8000c1e1300 */
[----:B------:R-:W2:Y:S02]  /*0140*/  LDG.E.S8 R8, desc[UR6][R4.64+-0x200] ;  /* 0xfffe000604087981 */ /* 0x000ea4000c1e1300 */
[----:B-12--5:R-:W-:-:S05]  /*0150*/  IMAD R9, R0, R8, R9 ;  /* 0x0000000800097224 */ /* 0x026fca00078e0209 */
[----:B------:R0:W-:Y:S04]  /*0160*/  STG.E desc[UR6][R2.64], R9 ;  /* 0x0000000902007986 */ /* 0x0001e8000c101906 */
[----:B------:R-:W2:Y:S04]  /*0170*/  LDG.E.S8 R0, desc[UR6][R6.64+-0x2] ;  /* 0xfffffe0606007981 */ /* 0x000ea8000c1e1300 */
[----:B------:R-:W2:Y:S02]  /*0180*/  LDG.E.S8 R8, desc[UR6][R4.64+-0x180] ;  /* 0xfffe800604087981 */ /* 0x000ea4000c1e1300 */
[----:B--2---:R-:W-:-:S05]  /*0190*/  IMAD R11, R0, R8, R9 ;  /* 0x00000008000b7224 */ /* 0x004fca00078e0209 */
[----:B------:R1:W-:Y:S04]  /*01a0*/  STG.E desc[UR6][R2.64], R11 ;  /* 0x0000000b02007986 */ /* 0x0003e8000c101906 */
[----:B------:R-:W2:Y:S04]  /*01b0*/  LDG.E.S8 R0, desc[UR6][R6.64+-0x1] ;  /* 0xffffff0606007981 */ /* 0x000ea8000c1e1300 */
[----:B------:R-:W2:Y:S02]  /*01c0*/  LDG.E.S8 R8, desc[UR6][R4.64+-0x100] ;  /* 0xffff000604087981 */ /* 0x000ea4000c1e1300 */
[----:B--2---:R-:W-:-:S05]  /*01d0*/  IMAD R13, R0, R8, R11 ;  /* 0x00000008000d7224 */ /* 0x004fca00078e020b */
[----:B------:R2:W-:Y:S04]  /*01e0*/  STG.E desc[UR6][R2.64], R13 ;  /* 0x0000000d02007986 */ /* 0x0005e8000c101906 */
[----:B------:R-:W0:Y:S04]  /*01f0*/  LDG.E.S8 R0, desc[UR6][R6.64] ;  /* 0x0000000606007981 */ /* 0x000e28000c1e1300 */
[----:B------:R-:W0:Y:S02]  /*0200*/  LDG.E.S8 R8, desc[UR6][R4.64+-0x80] ;  /* 0xffff800604087981 */ /* 0x000e24000c1e1300 */
[----:B0-----:R-:W-:-:S05]  /*0210*/  IMAD R9, R0, R8, R13 ;  /* 0x0000000800097224 */ /* 0x001fca00078e020d */
[----:B------:R0:W-:Y:S04]  /*0220*/  STG.E desc[UR6][R2.64], R9 ;  /* 0x0000000902007986 */ /* 0x0001e8000c101906 */
[----:B------:R-:W1:Y:S04]  /*0230*/  LDG.E.S8 R0, desc[UR6][R6.64+0x1] ;  /* 0x0000010606007981 */ /* 0x000e68000c1e1300 */
[----:B------:R-:W1:Y:S02]  /*0240*/  LDG.E.S8 R8, desc[UR6][R4.64] ;  /* 0x0000000604087981 */ /* 0x000e64000c1e1300 */
[----:B-1----:R-:W-:-:S05]  /*0250*/  IMAD R11, R0, R8, R9 ;  /* 0x00000008000b7224 */ /* 0x002fca00078e0209 */
        /* <DEDUP_REMOVED lines=9> */
[----:B------:R2:W3:Y:S04]  /*02f0*/  LDG.E.S8 R0, desc[UR6][R6.64+0x4] ;  /* 0x0000040606007981 */ /* 0x0004e8000c1e1300 */
[----:B0-----:R-:W3:Y:S01]  /*0300*/  LDG.E.S8 R9, desc[UR6][R4.64+0x180] ;  /* 0x0001800604097981 */ /* 0x001ee2000c1e1300 */
[----:B------:R-:W-:Y:S01]  /*0310*/  UIADD3 UR4, UPT, UPT, UR4, 0x8, URZ ;  /* 0x0000000804047890 */ /* 0x000fe2000fffe0ff */
[----:B------:R-:W-:-:S03]  /*0320*/  IADD3 R8, P0, PT, R6, 0x8, RZ ;  /* 0x0000000806087810 */ /* 0x000fc60007f1e0ff */
[----:B------:R-:W-:Y:S01]  /*0330*/  UISETP.NE.AND UP0, UPT, UR4, 0x80, UPT ;  /* 0x000000800400788c */ /* 0x000fe2000bf05270 */
[----:B--2---:R-:W-:Y:S01]  /*0340*/  IADD3.X R7, PT, PT, RZ, R7, RZ, P0, !PT ;  /* 0x00000007ff077210 */ /* 0x004fe200007fe4ff */
[----:B---3--:R-:W-:Y:S01]  /*0350*/  IMAD R9, R0, R9, R15 ;  /* 0x0000000900097224 */ /* 0x008fe200078e020f */
[----:B------:R-:W-:-:S04]  /*0360*/  IADD3 R0, P1, PT, R4, 0x400, RZ ;  /* 0x0000040004007810 */ /* 0x000fc80007f3e0ff */
[----:B------:R1:W-:Y:S01]  /*0370*/  STG.E desc[UR6][R2.64], R9 ;  /* 0x0000000902007986 */ /* 0x0003e2000c101906 */
[----:B------:R-:W-:Y:S01]  /*0380*/  IADD3.X R5, PT, PT, RZ, R5, RZ, P1, !PT ;  /* 0x00000005ff057210 */ /* 0x000fe20000ffe4ff */
[----:B------:R-:W-:Y:S07]  /*0390*/  BRA.U UP0, `(.L_x_0) ;  /* 0xfffffffd005c7547 */ /* 0x000fee000b83ffff */
[----:B------:R-:W-:Y:S05]  /*03a0*/  EXIT ;  /* 0x000000000000794d */ /* 0x000fea0003800000 */
.L_x_1:
[----:B------:R-:W-:-:S00]  /*03b0*/  BRA `(.L_x_1) ;  /* 0xfffffffc00fc7947 */ /* 0x000fc0000383ffff */
[----:B------:R-:W-:-:S00]  /*03c0*/  NOP ;  /* 0x0000000000007918 */ /* 0x000fc00000000000 */
        /* <DEDUP_REMOVED lines=11> */
.L_x_2:


//--------------------- .nv.shared.reserved.0     --------------------------
	.section	.nv.shared.reserved.0,"aw",@nobits
	.weak		__nv_reservedSMEM_offset_0_alias
	.size		__nv_reservedSMEM_offset_0_alias, 0, 64
	.other		__nv_reservedSMEM_offset_0_alias,@"STO_CUDA_RESERVED_SHARED STV_DEFAULT"
__nv_reservedSMEM_offset_0_alias:
	.zero		0
	.zero		64


//--------------------- .nv.constant0._Z8multiplyPbS_Pi --------------------------
	.section	.nv.constant0._Z8multiplyPbS_Pi,"a",@progbits
	.sectionflags	@""
	.align	4
.nv.constant0._Z8multiplyPbS_Pi:
	.zero		920


//--------------------- SYMBOLS --------------------------

	.type		.nv.reservedSmem.offset0,@object
	.size		.nv.reservedSmem.offset0,0x4
